	.headerflags	@"EF_CUDA_TEXMODE_UNIFIED EF_CUDA_64BIT_ADDRESS EF_CUDA_ACCELERATORS EF_CUDA_SM90 EF_CUDA_VIRTUAL_SM(EF_CUDA_SM90)"
	.elftype	@"ET_EXEC"


//--------------------- .nv.info                  --------------------------
	.section	.nv.info,"",@"SHT_CUDA_INFO"
	.align	4


	//----- nvinfo : EIATTR_REGCOUNT
	.align		4
        /*0000*/ 	.byte	0x04, 0x2f
        /*0002*/ 	.short	(.L_1 - .L_0)
	.align		4
.L_0:
        /*0004*/ 	.word	index@(triton_poi_fused_mul_sigmoid_sub_0)
        /*0008*/ 	.word	0x0000001a


	//----- nvinfo : EIATTR_MIN_STACK_SIZE
	.align		4
.L_1:
        /*000c*/ 	.byte	0x04, 0x12
        /*000e*/ 	.short	(.L_3 - .L_2)
	.align		4
.L_2:
        /*0010*/ 	.word	index@(triton_poi_fused_mul_sigmoid_sub_0)
        /*0014*/ 	.word	0x00000000


	//----- nvinfo : EIATTR_FRAME_SIZE
	.align		4
.L_3:
        /*0018*/ 	.byte	0x04, 0x11
        /*001a*/ 	.short	(.L_5 - .L_4)
	.align		4
.L_4:
        /*001c*/ 	.word	index@(triton_poi_fused_mul_sigmoid_sub_0)
        /*0020*/ 	.word	0x00000000


	//----- nvinfo : EIATTR_MIN_STACK_SIZE
	.align		4
.L_5:
        /*0024*/ 	.byte	0x04, 0x12
        /*0026*/ 	.short	(.L_7 - .L_6)
	.align		4
.L_6:
        /*0028*/ 	.word	index@(triton_poi_fused_mul_sigmoid_sub_0)
        /*002c*/ 	.word	0x00000000
.L_7:


//--------------------- .nv.info.triton_poi_fused_mul_sigmoid_sub_0 --------------------------
	.section	.nv.info.triton_poi_fused_mul_sigmoid_sub_0,"",@"SHT_CUDA_INFO"
	.sectionflags	@""
	.align	4


	//----- nvinfo : EIATTR_CUDA_API_VERSION
	.align		4
        /*0000*/ 	.byte	0x04, 0x37
        /*0002*/ 	.short	(.L_9 - .L_8)
.L_8:
        /*0004*/ 	.word	0x0000007c


	//----- nvinfo : EIATTR_KPARAM_INFO
	.align		4
.L_9:
        /*0008*/ 	.byte	0x04, 0x17
        /*000a*/ 	.short	(.L_11 - .L_10)
.L_10:
        /*000c*/ 	.word	0x00000000
        /*0010*/ 	.short	0x0008
        /*0012*/ 	.short	0x0040
        /*0014*/ 	.byte	0x00, 0xf0, 0x11, 0x00


	//----- nvinfo : EIATTR_KPARAM_INFO
	.align		4
.L_11:
        /*0018*/ 	.byte	0x04, 0x17
        /*001a*/ 	.short	(.L_13 - .L_12)
.L_12:
        /*001c*/ 	.word	0x00000000
        /*0020*/ 	.short	0x0007
        /*0022*/ 	.short	0x0038
        /*0024*/ 	.byte	0x00, 0xf4, 0x21, 0x00


	//----- nvinfo : EIATTR_KPARAM_INFO
	.align		4
.L_13:
        /*0028*/ 	.byte	0x04, 0x17
        /*002a*/ 	.short	(.L_15 - .L_14)
.L_14:
        /*002c*/ 	.word	0x00000000
        /*0030*/ 	.short	0x0006
        /*0032*/ 	.short	0x0030
        /*0034*/ 	.byte	0x00, 0xf4, 0x21, 0x00


	//----- nvinfo : EIATTR_KPARAM_INFO
	.align		4
.L_15:
        /*0038*/ 	.byte	0x04, 0x17
        /*003a*/ 	.short	(.L_17 - .L_16)
.L_16:
        /*003c*/ 	.word	0x00000000
        /*0040*/ 	.short	0x0005
        /*0042*/ 	.short	0x0028
        /*0044*/ 	.byte	0x00, 0xf4, 0x21, 0x00


	//----- nvinfo : EIATTR_KPARAM_INFO
	.align		4
.L_17:
        /*0048*/ 	.byte	0x04, 0x17
        /*004a*/ 	.short	(.L_19 - .L_18)
.L_18:
        /*004c*/ 	.word	0x00000000
        /*0050*/ 	.short	0x0004
        /*0052*/ 	.short	0x0020
        /*0054*/ 	.byte	0x00, 0xf4, 0x21, 0x00


	//----- nvinfo : EIATTR_KPARAM_INFO
	.align		4
.L_19:
        /*0058*/ 	.byte	0x04, 0x17
        /*005a*/ 	.short	(.L_21 - .L_20)
.L_20:
        /*005c*/ 	.word	0x00000000
        /*0060*/ 	.short	0x0003
        /*0062*/ 	.short	0x0018
        /*0064*/ 	.byte	0x00, 0xf4, 0x21, 0x00


	//----- nvinfo : EIATTR_KPARAM_INFO
	.align		4
.L_21:
        /*0068*/ 	.byte	0x04, 0x17
        /*006a*/ 	.short	(.L_23 - .L_22)
.L_22:
        /*006c*/ 	.word	0x00000000
        /*0070*/ 	.short	0x0002
        /*0072*/ 	.short	0x0010
        /*0074*/ 	.byte	0x00, 0xf4, 0x21, 0x00


	//----- nvinfo : EIATTR_KPARAM_INFO
	.align		4
.L_23:
        /*0078*/ 	.byte	0x04, 0x17
        /*007a*/ 	.short	(.L_25 - .L_24)
.L_24:
        /*007c*/ 	.word	0x00000000
        /*0080*/ 	.short	0x0001
        /*0082*/ 	.short	0x0008
        /*0084*/ 	.byte	0x00, 0xf4, 0x21, 0x00


	//----- nvinfo : EIATTR_KPARAM_INFO
	.align		4
.L_25:
        /*0088*/ 	.byte	0x04, 0x17
        /*008a*/ 	.short	(.L_27 - .L_26)
.L_26:
        /*008c*/ 	.word	0x00000000
        /*0090*/ 	.short	0x0000
        /*0092*/ 	.short	0x0000
        /*0094*/ 	.byte	0x00, 0xf4, 0x21, 0x00


	//----- nvinfo : EIATTR_SPARSE_MMA_MASK
	.align		4
.L_27:
        /*0098*/ 	.byte	0x03, 0x50
        /*009a*/ 	.short	0x0000


	//----- nvinfo : EIATTR_MAXREG_COUNT
	.align		4
        /*009c*/ 	.byte	0x03, 0x1b
        /*009e*/ 	.short	0x00ff


	//----- nvinfo : EIATTR_EXIT_INSTR_OFFSETS
	.align		4
        /*00a0*/ 	.byte	0x04, 0x1c
        /*00a2*/ 	.short	(.L_29 - .L_28)


	//   ....[0]....
.L_28:
        /*00a4*/ 	.word	0x00000560


	//   ....[1]....
        /*00a8*/ 	.word	0x00000580


	//----- nvinfo : EIATTR_REQNTID
	.align		4
.L_29:
        /*00ac*/ 	.byte	0x04, 0x10
        /*00ae*/ 	.short	(.L_31 - .L_30)
.L_30:
        /*00b0*/ 	.word	0x00000080
        /*00b4*/ 	.word	0x00000001
        /*00b8*/ 	.word	0x00000001


	//----- nvinfo : EIATTR_CBANK_PARAM_SIZE
	.align		4
.L_31:
        /*00bc*/ 	.byte	0x03, 0x19
        /*00be*/ 	.short	0x0044


	//----- nvinfo : EIATTR_PARAM_CBANK
	.align		4
        /*00c0*/ 	.byte	0x04, 0x0a
        /*00c2*/ 	.short	(.L_33 - .L_32)
	.align		4
.L_32:
        /*00c4*/ 	.word	index@(.nv.constant0.triton_poi_fused_mul_sigmoid_sub_0)
        /*00c8*/ 	.short	0x0210
        /*00ca*/ 	.short	0x0044


	//----- nvinfo : EIATTR_SW_WAR
	.align		4
.L_33:
        /*00cc*/ 	.byte	0x04, 0x36
        /*00ce*/ 	.short	(.L_35 - .L_34)
.L_34:
        /*00d0*/ 	.word	0x00000008
.L_35:


//--------------------- .nv.callgraph             --------------------------
	.section	.nv.callgraph,"",@"SHT_CUDA_CALLGRAPH"
	.align	4
	.sectionentsize	8
	.align		4
        /*0000*/ 	.word	0x00000000
	.align		4
        /*0004*/ 	.word	0xffffffff
	.align		4
        /*0008*/ 	.word	0x00000000
	.align		4
        /*000c*/ 	.word	0xfffffffe
	.align		4
        /*0010*/ 	.word	0x00000000
	.align		4
        /*0014*/ 	.word	0xfffffffd
	.align		4
        /*0018*/ 	.word	0x00000000
	.align		4
        /*001c*/ 	.word	0xfffffffc


//--------------------- .text.triton_poi_fused_mul_sigmoid_sub_0 --------------------------
	.section	.text.triton_poi_fused_mul_sigmoid_sub_0,"ax",@progbits
	.align	128
        .global         triton_poi_fused_mul_sigmoid_sub_0
        .type           triton_poi_fused_mul_sigmoid_sub_0,@function
        .size           triton_poi_fused_mul_sigmoid_sub_0,(.L_x_1 - triton_poi_fused_mul_sigmoid_sub_0)
        .other          triton_poi_fused_mul_sigmoid_sub_0,@"STO_CUDA_ENTRY STV_DEFAULT"
triton_poi_fused_mul_sigmoid_sub_0:
.text.triton_poi_fused_mul_sigmoid_sub_0:
[----:B------:R-:W0:Y:S01]  /*0000*/  LDC R1, c[0x0][0x28] ;  /* 0x00000a00ff017b82 */ /* 0x000e220000000800 */
[----:B------:R-:W1:Y:S07]  /*0010*/  S2R R7, SR_TID.X ;  /* 0x0000000000077919 */ /* 0x000e6e0000002100 */
[----:B------:R-:W2:Y:S01]  /*0020*/  LDC.64 R14, c[0x0][0x230] ;  /* 0x00008c00ff0e7b82 */ /* 0x000ea20000000a00 */
[----:B------:R-:W-:Y:S01]  /*0030*/  HFMA2.MMA R6, -RZ, RZ, 0, 0 ;  /* 0x00000000ff067435 */ /* 0x000fe200000001ff */
[----:B------:R-:W-:Y:S01]  /*0040*/  CS2R R12, SRZ ;  /* 0x00000000000c7805 */ /* 0x000fe2000001ff00 */
[----:B------:R-:W3:Y:S01]  /*0050*/  S2R R0, SR_CTAID.X ;  /* 0x0000000000007919 */ /* 0x000ee20000002500 */
[----:B------:R-:W-:-:S04]  /*0060*/  ULDC.64 UR4, c[0x0][0x208] ;  /* 0x0000820000047ab9 */ /* 0x000fc80000000a00 */
[----:B------:R-:W4:Y:S08]  /*0070*/  LDC.64 R16, c[0x0][0x228] ;  /* 0x00008a00ff107b82 */ /* 0x000f300000000a00 */
[----:B------:R-:W5:Y:S08]  /*0080*/  LDC.64 R2, c[0x0][0x210] ;  /* 0x00008400ff027b82 */ /* 0x000f700000000a00 */
[----:B------:R-:W2:Y:S01]  /*0090*/  LDC.64 R10, c[0x0][0x218] ;  /* 0x00008600ff0a7b82 */ /* 0x000ea20000000a00 */
[----:B-1----:R-:W-:-:S07]  /*00a0*/  LOP3.LUT R7, R7, 0x7f, RZ, 0xc0, !PT ;  /* 0x0000007f07077812 */ /* 0x002fce00078ec0ff */
[----:B------:R-:W1:Y:S01]  /*00b0*/  LDC.64 R8, c[0x0][0x238] ;  /* 0x00008e00ff087b82 */ /* 0x000e620000000a00 */
[----:B---3--:R-:W-:Y:S02]  /*00c0*/  SHF.R.S32.HI R4, RZ, 0x18, R0 ;  /* 0x00000018ff047819 */ /* 0x008fe40000011400 */
[----:B------:R-:W-:Y:S02]  /*00d0*/  LEA R7, R0, R7, 0x7 ;  /* 0x0000000700077211 */ /* 0x000fe400078e38ff */
[----:B------:R-:W-:-:S03]  /*00e0*/  SGXT R0, R4, 0x1 ;  /* 0x000000010400781a */ /* 0x000fc60000000200 */
[----:B------:R-:W3:Y:S01]  /*00f0*/  LDC.64 R22, c[0x0][0x240] ;  /* 0x00009000ff167b82 */ /* 0x000ee20000000a00 */
[C---:B------:R-:W-:Y:S01]  /*0100*/  ISETP.GE.AND P0, PT, R7.reuse, 0x100, PT ;  /* 0x000001000700780c */ /* 0x040fe20003f06270 */
[----:B-----5:R-:W-:Y:S01]  /*0110*/  IMAD.WIDE R2, R7, 0x4, R2 ;  /* 0x0000000407027825 */ /* 0x020fe200078e0202 */
[----:B------:R-:W-:-:S04]  /*0120*/  LEA.HI R0, R0, R7, RZ, 0x2 ;  /* 0x0000000700007211 */ /* 0x000fc800078f10ff */
[----:B------:R-:W-:Y:S01]  /*0130*/  LOP3.LUT R0, R0, 0xfffffffc, RZ, 0xc0, !PT ;  /* 0xfffffffc00007812 */ /* 0x000fe200078ec0ff */
[----:B------:R-:W5:Y:S01]  /*0140*/  LDC.64 R4, c[0x0][0x220] ;  /* 0x00008800ff047b82 */ /* 0x000f620000000a00 */
[----:B0-2---:R-:W-:Y:S02]  /*0150*/  IMAD.WIDE R10, R7, 0x4, R10 ;  /* 0x00000004070a7825 */ /* 0x005fe400078e020a */
[----:B------:R-:W-:Y:S02]  /*0160*/  IADD3 R21, R7, -R0, RZ ;  /* 0x8000000007157210 */ /* 0x000fe40007ffe0ff */
[----:B------:R-:W-:-:S03]  /*0170*/  MOV R0, RZ ;  /* 0x000000ff00007202 */ /* 0x000fc60000000f00 */
[C---:B------:R-:W-:Y:S01]  /*0180*/  IMAD.WIDE R18, R21.reuse, 0x4, R14 ;  /* 0x0000000415127825 */ /* 0x040fe200078e020e */
[----:B------:R-:W-:Y:S02]  /*0190*/  HFMA2.MMA R15, -RZ, RZ, 0, 0 ;  /* 0x00000000ff0f7435 */ /* 0x000fe400000001ff */
[----:B------:R-:W2:Y:S01]  /*01a0*/  @!P0 LDG.E R0, desc[UR4][R2.64] ;  /* 0x0000000402008981 */ /* 0x000ea2000c1e1900 */
[----:B----4-:R-:W-:-:S03]  /*01b0*/  IMAD.WIDE R16, R21, 0x4, R16 ;  /* 0x0000000415107825 */ /* 0x010fc600078e0210 */
[----:B------:R-:W4:Y:S01]  /*01c0*/  @!P0 LDG.E.EL R6, desc[UR4][R18.64] ;  /* 0x0000000412068981 */ /* 0x000f22000c2e1900 */
[----:B-1----:R-:W-:Y:S01]  /*01d0*/  IMAD.WIDE R20, R21, 0x4, R8 ;  /* 0x0000000415147825 */ /* 0x002fe200078e0208 */
[----:B------:R-:W-:Y:S02]  /*01e0*/  CS2R R8, SRZ ;  /* 0x0000000000087805 */ /* 0x000fe4000001ff00 */
[----:B------:R3:W2:Y:S04]  /*01f0*/  @!P0 LDG.E.EL R13, desc[UR4][R16.64] ;  /* 0x00000004100d8981 */ /* 0x0006a8000c2e1900 */
[----:B------:R-:W4:Y:S01]  /*0200*/  @!P0 LDG.E R15, desc[UR4][R10.64] ;  /* 0x000000040a0f8981 */ /* 0x000f22000c1e1900 */
[----:B-----5:R-:W-:-:S03]  /*0210*/  IMAD.WIDE R4, R7, 0x4, R4 ;  /* 0x0000000407047825 */ /* 0x020fc600078e0204 */
[----:B------:R-:W5:Y:S04]  /*0220*/  @!P0 LDG.E.EL R12, desc[UR4][R20.64] ;  /* 0x00000004140c8981 */ /* 0x000f68000c2e1900 */
[----:B------:R-:W5:Y:S01]  /*0230*/  @!P0 LDG.E R9, desc[UR4][R4.64] ;  /* 0x0000000404098981 */ /* 0x000f62000c1e1900 */
[----:B---3--:R-:W-:-:S05]  /*0240*/  IMAD.WIDE R16, R7, 0x4, R22 ;  /* 0x0000000407107825 */ /* 0x008fca00078e0216 */
[----:B------:R0:W3:Y:S02]  /*0250*/  @!P0 LDG.E R8, desc[UR4][R16.64] ;  /* 0x0000000410088981 */ /* 0x0000e4000c1e1900 */
[----:B0-----:R-:W-:Y:S01]  /*0260*/  MOV R17, 0x3e800000 ;  /* 0x3e80000000117802 */ /* 0x001fe20000000f00 */
[----:B--2---:R-:W-:Y:S01]  /*0270*/  FADD R0, R13, R0 ;  /* 0x000000000d007221 */ /* 0x004fe20000000000 */
[----:B----4-:R-:W-:-:S03]  /*0280*/  FADD R6, R6, R15 ;  /* 0x0000000f06067221 */ /* 0x010fc60000000000 */
[----:B------:R-:W-:Y:S01]  /*0290*/  FADD R0, RZ, -R0 ;  /* 0x80000000ff007221 */ /* 0x000fe20000000000 */
[----:B------:R-:W-:Y:S01]  /*02a0*/  FADD R6, RZ, -R6 ;  /* 0x80000006ff067221 */ /* 0x000fe20000000000 */
[----:B-----5:R-:W-:Y:S02]  /*02b0*/  FADD R12, R12, R9 ;  /* 0x000000090c0c7221 */ /* 0x020fe40000000000 */
[----:B------:R-:W-:Y:S01]  /*02c0*/  FMUL R0, R0, 1.4426950216293334961 ;  /* 0x3fb8aa3b00007820 */ /* 0x000fe20000400000 */
[----:B------:R-:W-:Y:S01]  /*02d0*/  FMUL R9, R6, 1.4426950216293334961 ;  /* 0x3fb8aa3b06097820 */ /* 0x000fe20000400000 */
[----:B------:R-:W-:-:S03]  /*02e0*/  FADD R12, RZ, -R12 ;  /* 0x8000000cff0c7221 */ /* 0x000fc60000000000 */
[----:B------:R-:W-:Y:S01]  /*02f0*/  FSETP.GEU.AND P1, PT, R0, -126, PT ;  /* 0xc2fc00000000780b */ /* 0x000fe20003f2e000 */
[----:B------:R-:W-:Y:S01]  /*0300*/  FMUL R13, R12, 1.4426950216293334961 ;  /* 0x3fb8aa3b0c0d7820 */ /* 0x000fe20000400000 */
[----:B------:R-:W-:-:S04]  /*0310*/  FSETP.GEU.AND P3, PT, R9, -126, PT ;  /* 0xc2fc00000900780b */ /* 0x000fc80003f6e000 */
[----:B------:R-:W-:-:S07]  /*0320*/  FSETP.GEU.AND P2, PT, R13, -126, PT ;  /* 0xc2fc00000d00780b */ /* 0x000fce0003f4e000 */
[----:B------:R-:W-:Y:S02]  /*0330*/  @!P1 FMUL R0, R0, 0.5 ;  /* 0x3f00000000009820 */ /* 0x000fe40000400000 */
[----:B------:R-:W-:Y:S02]  /*0340*/  @!P3 FMUL R9, R9, 0.5 ;  /* 0x3f0000000909b820 */ /* 0x000fe40000400000 */
[----:B------:R-:W0:Y:S02]  /*0350*/  MUFU.EX2 R6, R0 ;  /* 0x0000000000067308 */ /* 0x000e240000000800 */
[----:B------:R-:W-:-:S06]  /*0360*/  @!P2 FMUL R13, R13, 0.5 ;  /* 0x3f0000000d0da820 */ /* 0x000fcc0000400000 */
[----:B------:R-:W1:Y:S08]  /*0370*/  MUFU.EX2 R12, R9 ;  /* 0x00000009000c7308 */ /* 0x000e700000000800 */
[----:B------:R-:W2:Y:S01]  /*0380*/  MUFU.EX2 R15, R13 ;  /* 0x0000000d000f7308 */ /* 0x000ea20000000800 */
[----:B0-----:R-:W-:Y:S01]  /*0390*/  @!P1 FMUL R6, R6, R6 ;  /* 0x0000000606069220 */ /* 0x001fe20000400000 */
[----:B-1----:R-:W-:-:S03]  /*03a0*/  @!P3 FMUL R12, R12, R12 ;  /* 0x0000000c0c0cb220 */ /* 0x002fc60000400000 */
[----:B------:R-:W-:Y:S01]  /*03b0*/  FADD R6, R6, 1 ;  /* 0x3f80000006067421 */ /* 0x000fe20000000000 */
[----:B------:R-:W-:Y:S01]  /*03c0*/  FADD R14, R12, 1 ;  /* 0x3f8000000c0e7421 */ /* 0x000fe20000000000 */
[----:B--2---:R-:W-:-:S03]  /*03d0*/  @!P2 FMUL R15, R15, R15 ;  /* 0x0000000f0f0fa220 */ /* 0x004fc60000400000 */
[----:B------:R-:W-:Y:S01]  /*03e0*/  FSETP.GT.AND P1, PT, R6, 8.50705917302346158658e+37, PT ;  /* 0x7e8000000600780b */ /* 0x000fe20003f24000 */
[----:B------:R-:W0:Y:S01]  /*03f0*/  LDC.64 R12, c[0x0][0x248] ;  /* 0x00009200ff0c7b82 */ /* 0x000e220000000a00 */
[----:B------:R-:W-:Y:S01]  /*0400*/  FSETP.GT.AND P2, PT, R14, 8.50705917302346158658e+37, PT ;  /* 0x7e8000000e00780b */ /* 0x000fe20003f44000 */
[----:B------:R-:W-:-:S05]  /*0410*/  FADD R0, R15, 1 ;  /* 0x3f8000000f007421 */ /* 0x000fca0000000000 */
[----:B------:R-:W-:-:S05]  /*0420*/  FSETP.GT.AND P3, PT, R0, 8.50705917302346158658e+37, PT ;  /* 0x7e8000000000780b */ /* 0x000fca0003f64000 */
[----:B------:R-:W-:Y:S02]  /*0430*/  @P1 FMUL R6, R6, 0.25 ;  /* 0x3e80000006061820 */ /* 0x000fe40000400000 */
[----:B------:R-:W-:-:S04]  /*0440*/  @P2 FMUL R14, R14, 0.25 ;  /* 0x3e8000000e0e2820 */ /* 0x000fc80000400000 */
[----:B------:R-:W1:Y:S02]  /*0450*/  MUFU.RCP R6, R6 ;  /* 0x0000000600067308 */ /* 0x000e640000001000 */
[----:B------:R-:W-:-:S06]  /*0460*/  @P3 FMUL R0, R0, 0.25 ;  /* 0x3e80000000003820 */ /* 0x000fcc0000400000 */
[----:B------:R-:W2:Y:S01]  /*0470*/  MUFU.RCP R14, R14 ;  /* 0x0000000e000e7308 */ /* 0x000ea20000001000 */
[----:B------:R-:W-:-:S07]  /*0480*/  FSEL R9, R17, 1, P1 ;  /* 0x3f80000011097808 */ /* 0x000fce0000800000 */
[----:B------:R-:W4:Y:S01]  /*0490*/  MUFU.RCP R0, R0 ;  /* 0x0000000000007308 */ /* 0x000f220000001000 */
[C---:B------:R-:W-:Y:S01]  /*04a0*/  FSEL R15, R17.reuse, 1, P2 ;  /* 0x3f800000110f7808 */ /* 0x040fe20001000000 */
[----:B-1----:R-:W-:Y:S01]  /*04b0*/  FMUL R9, R6, R9 ;  /* 0x0000000906097220 */ /* 0x002fe20000400000 */
[----:B------:R-:W-:-:S03]  /*04c0*/  FSEL R17, R17, 1, P3 ;  /* 0x3f80000011117808 */ /* 0x000fc60001800000 */
[----:B--2---:R-:W-:Y:S01]  /*04d0*/  FMUL R15, R14, R15 ;  /* 0x0000000f0e0f7220 */ /* 0x004fe20000400000 */
[----:B0-----:R-:W-:-:S04]  /*04e0*/  IMAD.WIDE R12, R7, 0x4, R12 ;  /* 0x00000004070c7825 */ /* 0x001fc800078e020c */
[----:B------:R-:W-:Y:S01]  /*04f0*/  FADD R6, R9, -R15 ;  /* 0x8000000f09067221 */ /* 0x000fe20000000000 */
[----:B------:R0:W-:Y:S01]  /*0500*/  @!P0 STG.E desc[UR4][R2.64], R9 ;  /* 0x0000000902008986 */ /* 0x0001e2000c101904 */
[----:B----4-:R-:W-:-:S03]  /*0510*/  FMUL R17, R0, R17 ;  /* 0x0000001100117220 */ /* 0x010fc60000400000 */
[----:B------:R0:W-:Y:S01]  /*0520*/  @!P0 STG.E desc[UR4][R10.64], R15 ;  /* 0x0000000f0a008986 */ /* 0x0001e2000c101904 */
[----:B------:R-:W-:-:S03]  /*0530*/  FMUL R7, R17, R6 ;  /* 0x0000000611077220 */ /* 0x000fc60000400000 */
[----:B------:R0:W-:Y:S01]  /*0540*/  @!P0 STG.E desc[UR4][R4.64], R17 ;  /* 0x0000001104008986 */ /* 0x0001e2000c101904 */
[----:B---3--:R-:W-:Y:S01]  /*0550*/  FMUL R7, R7, R8 ;  /* 0x0000000807077220 */ /* 0x008fe20000400000 */
[----:B0-----:R-:W-:Y:S06]  /*0560*/  @P0 EXIT ;  /* 0x000000000000094d */ /* 0x001fec0003800000 */
[----:B------:R-:W-:Y:S01]  /*0570*/  STG.E desc[UR4][R12.64], R7 ;  /* 0x000000070c007986 */ /* 0x000fe2000c101904 */
[----:B------:R-:W-:Y:S05]  /*0580*/  EXIT ;  /* 0x000000000000794d */ /* 0x000fea0003800000 */
.L_x_0:
[----:B------:R-:W-:-:S00]  /*0590*/  BRA `(.L_x_0) ;  /* 0xfffffffc00fc7947 */ /* 0x000fc0000383ffff */
[----:B------:R-:W-:-:S00]  /*05a0*/  NOP ;  /* 0x0000000000007918 */ /* 0x000fc00000000000 */
        /* <DEDUP_REMOVED lines=13> */
.L_x_1:


//--------------------- .nv.constant0.triton_poi_fused_mul_sigmoid_sub_0 --------------------------
	.section	.nv.constant0.triton_poi_fused_mul_sigmoid_sub_0,"a",@progbits
	.sectionflags	@""
	.align	4
.nv.constant0.triton_poi_fused_mul_sigmoid_sub_0:
	.zero		596
